//
// Generated by NVIDIA NVVM Compiler
//
// Compiler Build ID: CL-36424714
// Cuda compilation tools, release 13.0, V13.0.88
// Based on NVVM 20.0.0
//

.version 9.0
.target sm_100
.address_size 64

	// .globl	_Z17computeStencilRowPfS_iii
.extern .shared .align 16 .b8 sharedMem[];

.visible .entry _Z17computeStencilRowPfS_iii(
	.param .u64 .ptr .align 1 _Z17computeStencilRowPfS_iii_param_0,
	.param .u64 .ptr .align 1 _Z17computeStencilRowPfS_iii_param_1,
	.param .u32 _Z17computeStencilRowPfS_iii_param_2,
	.param .u32 _Z17computeStencilRowPfS_iii_param_3,
	.param .u32 _Z17computeStencilRowPfS_iii_param_4
)
{
	.reg .pred 	%p<12>;
	.reg .b32 	%r<15>;
	.reg .b32 	%f<10>;
	.reg .b64 	%rd<13>;

	ld.param.u64 	%rd3, [_Z17computeStencilRowPfS_iii_param_0];
	ld.param.u64 	%rd4, [_Z17computeStencilRowPfS_iii_param_1];
	ld.param.u32 	%r5, [_Z17computeStencilRowPfS_iii_param_2];
	ld.param.u32 	%r4, [_Z17computeStencilRowPfS_iii_param_4];
	cvta.to.global.u64 	%rd1, %rd3;
	cvta.to.global.u64 	%rd2, %rd4;
	mov.u32 	%r6, %tid.x;
	mov.u32 	%r7, %ctaid.x;
	mad.lo.s32 	%r8, %r7, 254, %r6;
	setp.lt.s32 	%p1, %r4, 1;
	setp.ge.s32 	%p2, %r8, %r5;
	shl.b32 	%r9, %r6, 2;
	mov.u32 	%r10, sharedMem;
	add.s32 	%r2, %r10, %r9;
	or.pred  	%p3, %p1, %p2;
	@%p3 bra 	$L__BB0_2;
	add.s32 	%r11, %r4, -1;
	mad.lo.s32 	%r12, %r11, %r5, %r8;
	mul.wide.u32 	%rd5, %r12, 4;
	add.s64 	%rd6, %rd2, %rd5;
	ld.global.f32 	%f1, [%rd6];
	st.shared.f32 	[%r2+4], %f1;
$L__BB0_2:
	setp.lt.s32 	%p4, %r4, 1;
	bar.sync 	0;
	setp.eq.s32 	%p5, %r8, 0;
	or.pred  	%p6, %p4, %p5;
	add.s32 	%r13, %r5, -1;
	setp.ge.s32 	%p7, %r8, %r13;
	or.pred  	%p8, %p6, %p7;
	@%p8 bra 	$L__BB0_4;
	ld.shared.f32 	%f3, [%r2];
	ld.shared.f32 	%f4, [%r2+4];
	ld.shared.f32 	%f5, [%r2+8];
	mad.lo.s32 	%r14, %r4, %r5, %r8;
	mul.wide.s32 	%rd10, %r14, 4;
	add.s64 	%rd11, %rd1, %rd10;
	ld.global.f32 	%f6, [%rd11];
	min.f32 	%f7, %f4, %f5;
	min.f32 	%f8, %f3, %f7;
	add.f32 	%f9, %f6, %f8;
	add.s64 	%rd12, %rd2, %rd10;
	st.global.f32 	[%rd12], %f9;
	bra.uni 	$L__BB0_6;
$L__BB0_4:
	setp.ge.s32 	%p9, %r8, %r5;
	setp.ne.s32 	%p10, %r4, 0;
	or.pred  	%p11, %p10, %p9;
	@%p11 bra 	$L__BB0_6;
	mul.wide.u32 	%rd7, %r8, 4;
	add.s64 	%rd8, %rd1, %rd7;
	ld.global.f32 	%f2, [%rd8];
	add.s64 	%rd9, %rd2, %rd7;
	st.global.f32 	[%rd9], %f2;
$L__BB0_6:
	ret;

}


// ===== COMPILED SASS (sm_100) =====

	.target	sm_100

	.elftype	@"ET_EXEC"


//--------------------- .note.nv.tkinfo           --------------------------
	.section	.note.nv.tkinfo,"",@"SHT_NOTE"
	.sectionflags	@"SHF_NOTE_NV_TKINFO"
	.tkinfo
        /*0018*/ 	.word	0x00000002
        /*0030*/ 	.string	""
        /*0030*/ 	.string	"ptxas"
        /*0030*/ 	.string	"Cuda compilation tools, release 13.0, V13.0.88"
        /*0030*/ 	.string	"Build cuda_13.0.r13.0/compiler.36424714_0"
        /*0030*/ 	.string	"-arch sm_100 -m 64 "



//--------------------- .note.nv.cuinfo           --------------------------
	.section	.note.nv.cuinfo,"",@"SHT_NOTE"
	.sectionflags	@"SHF_NOTE_NV_CUINFO"
        /*0018*/ 	.short	0x0002
        /*001a*/ 	.short	0x0064
        /*001c*/ 	.short	0x0082
	.zero		2


//--------------------- .nv.info                  --------------------------
	.section	.nv.info,"",@"SHT_CUDA_INFO"
	.align	4


	//----- nvinfo : EIATTR_REGCOUNT
	.align		4
        /*0000*/ 	.byte	0x04, 0x2f
        /*0002*/ 	.short	(.L_1 - .L_0)
	.align		4
.L_0:
        /*0004*/ 	.word	index@(_Z17computeStencilRowPfS_iii)
        /*0008*/ 	.word	0x0000000c


	//----- nvinfo : EIATTR_FRAME_SIZE
	.align		4
.L_1:
        /*000c*/ 	.byte	0x04, 0x11
        /*000e*/ 	.short	(.L_3 - .L_2)
	.align		4
.L_2:
        /*0010*/ 	.word	index@(_Z17computeStencilRowPfS_iii)
        /*0014*/ 	.word	0x00000000


	//----- nvinfo : EIATTR_MIN_STACK_SIZE
	.align		4
.L_3:
        /*0018*/ 	.byte	0x04, 0x12
        /*001a*/ 	.short	(.L_5 - .L_4)
	.align		4
.L_4:
        /*001c*/ 	.word	index@(_Z17computeStencilRowPfS_iii)
        /*0020*/ 	.word	0x00000000
.L_5:


//--------------------- .nv.compat                --------------------------
	.section	.nv.compat,"",@"SHT_CUDA_COMPAT_INFO"
	.align	4
        /*0000*/ 	.byte	0x02, 0x09, 0x00, 0x00, 0x02, 0x02, 0x01, 0x00, 0x02, 0x05, 0x05, 0x00, 0x03, 0x07, 0x01, 0x01
        /*0010*/ 	.byte	0x02, 0x03, 0x00, 0x00, 0x02, 0x06, 0x01, 0x00, 0x04, 0x0b, 0x08, 0x00, 0x09, 0x00, 0x00, 0x00
        /*0020*/ 	.byte	0x00, 0x00, 0x00, 0x00


//--------------------- .nv.info._Z17computeStencilRowPfS_iii --------------------------
	.section	.nv.info._Z17computeStencilRowPfS_iii,"",@"SHT_CUDA_INFO"
	.sectionflags	@""
	.align	4


	//----- nvinfo : EIATTR_CUDA_API_VERSION
	.align		4
        /*0000*/ 	.byte	0x04, 0x37
        /*0002*/ 	.short	(.L_7 - .L_6)
.L_6:
        /*0004*/ 	.word	0x00000082


	//----- nvinfo : EIATTR_KPARAM_INFO
	.align		4
.L_7:
        /*0008*/ 	.byte	0x04, 0x17
        /*000a*/ 	.short	(.L_9 - .L_8)
.L_8:
        /*000c*/ 	.word	0x00000000
        /*0010*/ 	.short	0x0004
        /*0012*/ 	.short	0x0018
        /*0014*/ 	.byte	0x00, 0xf0, 0x11, 0x00


	//----- nvinfo : EIATTR_KPARAM_INFO
	.align		4
.L_9:
        /*0018*/ 	.byte	0x04, 0x17
        /*001a*/ 	.short	(.L_11 - .L_10)
.L_10:
        /*001c*/ 	.word	0x00000000
        /*0020*/ 	.short	0x0003
        /*0022*/ 	.short	0x0014
        /*0024*/ 	.byte	0x00, 0xf0, 0x11, 0x00


	//----- nvinfo : EIATTR_KPARAM_INFO
	.align		4
.L_11:
        /*0028*/ 	.byte	0x04, 0x17
        /*002a*/ 	.short	(.L_13 - .L_12)
.L_12:
        /*002c*/ 	.word	0x00000000
        /*0030*/ 	.short	0x0002
        /*0032*/ 	.short	0x0010
        /*0034*/ 	.byte	0x00, 0xf0, 0x11, 0x00


	//----- nvinfo : EIATTR_KPARAM_INFO
	.align		4
.L_13:
        /*0038*/ 	.byte	0x04, 0x17
        /*003a*/ 	.short	(.L_15 - .L_14)
.L_14:
        /*003c*/ 	.word	0x00000000
        /*0040*/ 	.short	0x0001
        /*0042*/ 	.short	0x0008
        /*0044*/ 	.byte	0x00, 0xf5, 0x21, 0x00


	//----- nvinfo : EIATTR_KPARAM_INFO
	.align		4
.L_15:
        /*0048*/ 	.byte	0x04, 0x17
        /*004a*/ 	.short	(.L_17 - .L_16)
.L_16:
        /*004c*/ 	.word	0x00000000
        /*0050*/ 	.short	0x0000
        /*0052*/ 	.short	0x0000
        /*0054*/ 	.byte	0x00, 0xf5, 0x21, 0x00


	//----- nvinfo : EIATTR_SPARSE_MMA_MASK
	.align		4
.L_17:
        /*0058*/ 	.byte	0x03, 0x50
        /*005a*/ 	.short	0x0000


	//----- nvinfo : EIATTR_MAXREG_COUNT
	.align		4
        /*005c*/ 	.byte	0x03, 0x1b
        /*005e*/ 	.short	0x00ff


	//----- nvinfo : EIATTR_NUM_BARRIERS
	.align		4
        /*0060*/ 	.byte	0x02, 0x4c
        /*0062*/ 	.byte	0x01
	.zero		1


	//----- nvinfo : EIATTR_MERCURY_ISA_VERSION
	.align		4
        /*0064*/ 	.byte	0x03, 0x5f
        /*0066*/ 	.short	0x0101


	//----- nvinfo : EIATTR_VRC_CTA_INIT_COUNT
	.align		4
        /*0068*/ 	.byte	0x02, 0x4a
	.zero		1
	.zero		1


	//----- nvinfo : EIATTR_EXIT_INSTR_OFFSETS
	.align		4
        /*006c*/ 	.byte	0x04, 0x1c
        /*006e*/ 	.short	(.L_19 - .L_18)


	//   ....[0]....
.L_18:
        /*0070*/ 	.word	0x00000250


	//   ....[1]....
        /*0074*/ 	.word	0x00000270


	//   ....[2]....
        /*0078*/ 	.word	0x000002e0


	//----- nvinfo : EIATTR_CRS_STACK_SIZE
	.align		4
.L_19:
        /*007c*/ 	.byte	0x04, 0x1e
        /*007e*/ 	.short	(.L_21 - .L_20)
.L_20:
        /*0080*/ 	.word	0x00000000


	//----- nvinfo : EIATTR_CBANK_PARAM_SIZE
	.align		4
.L_21:
        /*0084*/ 	.byte	0x03, 0x19
        /*0086*/ 	.short	0x001c


	//----- nvinfo : EIATTR_PARAM_CBANK
	.align		4
        /*0088*/ 	.byte	0x04, 0x0a
        /*008a*/ 	.short	(.L_23 - .L_22)
	.align		4
.L_22:
        /*008c*/ 	.word	index@(.nv.constant0._Z17computeStencilRowPfS_iii)
        /*0090*/ 	.short	0x0380
        /*0092*/ 	.short	0x001c


	//----- nvinfo : EIATTR_SW_WAR
	.align		4
.L_23:
        /*0094*/ 	.byte	0x04, 0x36
        /*0096*/ 	.short	(.L_25 - .L_24)
.L_24:
        /*0098*/ 	.word	0x00000008
.L_25:


//--------------------- .nv.callgraph             --------------------------
	.section	.nv.callgraph,"",@"SHT_CUDA_CALLGRAPH"
	.align	4
	.sectionentsize	8
	.align		4
        /*0000*/ 	.word	0x00000000
	.align		4
        /*0004*/ 	.word	0xffffffff
	.align		4
        /*0008*/ 	.word	0x00000000
	.align		4
        /*000c*/ 	.word	0xfffffffe
	.align		4
        /*0010*/ 	.word	0x00000000
	.align		4
        /*0014*/ 	.word	0xfffffffd
	.align		4
        /*0018*/ 	.word	0x00000000
	.align		4
        /*001c*/ 	.word	0xfffffffc


//--------------------- .text._Z17computeStencilRowPfS_iii --------------------------
	.section	.text._Z17computeStencilRowPfS_iii,"ax",@progbits
	.align	128
        .global         _Z17computeStencilRowPfS_iii
        .type           _Z17computeStencilRowPfS_iii,@function
        .size           _Z17computeStencilRowPfS_iii,(.L_x_2 - _Z17computeStencilRowPfS_iii)
        .other          _Z17computeStencilRowPfS_iii,@"STO_CUDA_ENTRY STV_DEFAULT"
_Z17computeStencilRowPfS_iii:
.text._Z17computeStencilRowPfS_iii:
[----:B------:R-:W-:Y:S01]  /*0000*/  LDC R1, c[0x0][0x37c] ;  /* 0x0000df00ff017b82 */ /* 0x000fe20000000800 */
[----:B------:R-:W0:Y:S07]  /*0010*/  S2R R4, SR_TID.X ;  /* 0x0000000000047919 */ /* 0x000e2e0000002100 */
[----:B------:R-:W1:Y:S01]  /*0020*/  LDC R6, c[0x0][0x398] ;  /* 0x0000e600ff067b82 */ /* 0x000e620000000800 */
[----:B------:R-:W2:Y:S01]  /*0030*/  LDCU UR7, c[0x0][0x390] ;  /* 0x00007200ff0777ac */ /* 0x000ea20008000800 */
[----:B------:R-:W0:Y:S01]  /*0040*/  S2R R7, SR_CTAID.X ;  /* 0x0000000000077919 */ /* 0x000e220000002500 */
[----:B------:R-:W3:Y:S01]  /*0050*/  LDCU.64 UR8, c[0x0][0x358] ;  /* 0x00006b00ff0877ac */ /* 0x000ee20008000a00 */
[----:B0-----:R-:W-:-:S05]  /*0060*/  IMAD R7, R7, 0xfe, R4 ;  /* 0x000000fe07077824 */ /* 0x001fca00078e0204 */
[----:B--2---:R-:W-:-:S04]  /*0070*/  ISETP.GE.AND P0, PT, R7, UR7, PT ;  /* 0x0000000707007c0c */ /* 0x004fc8000bf06270 */
[----:B-1----:R-:W-:-:S13]  /*0080*/  ISETP.LT.OR P2, PT, R6, 0x1, P0 ;  /* 0x000000010600780c */ /* 0x002fda0000741670 */
[----:B------:R-:W0:Y:S01]  /*0090*/  @!P2 LDC.64 R2, c[0x0][0x388] ;  /* 0x0000e200ff02ab82 */ /* 0x000e220000000a00 */
[----:B------:R-:W-:-:S05]  /*00a0*/  @!P2 IADD3 R0, PT, PT, R6, -0x1, RZ ;  /* 0xffffffff0600a810 */ /* 0x000fca0007ffe0ff */
[----:B------:R-:W-:-:S04]  /*00b0*/  @!P2 IMAD R5, R0, UR7, R7 ;  /* 0x000000070005ac24 */ /* 0x000fc8000f8e0207 */
[----:B0-----:R-:W-:-:S06]  /*00c0*/  @!P2 IMAD.WIDE.U32 R2, R5, 0x4, R2 ;  /* 0x000000040502a825 */ /* 0x001fcc00078e0002 */
[----:B---3--:R-:W2:Y:S01]  /*00d0*/  @!P2 LDG.E R3, desc[UR8][R2.64] ;  /* 0x000000080203a981 */ /* 0x008ea2000c1e1900 */
[----:B------:R-:W0:Y:S01]  /*00e0*/  S2UR UR5, SR_CgaCtaId ;  /* 0x00000000000579c3 */ /* 0x000e220000008800 */
[----:B------:R-:W-:Y:S01]  /*00f0*/  ISETP.NE.AND P1, PT, R7, RZ, PT ;  /* 0x000000ff0700720c */ /* 0x000fe20003f25270 */
[----:B------:R-:W-:Y:S01]  /*0100*/  UIADD3 UR6, UPT, UPT, UR7, -0x1, URZ ;  /* 0xffffffff07067890 */ /* 0x000fe2000fffe0ff */
[----:B------:R-:W-:Y:S02]  /*0110*/  UMOV UR4, 0x400 ;  /* 0x0000040000047882 */ /* 0x000fe40000000000 */
[----:B------:R-:W-:-:S04]  /*0120*/  ISETP.LT.OR P1, PT, R6, 0x1, !P1 ;  /* 0x000000010600780c */ /* 0x000fc80004f21670 */
[----:B------:R-:W-:Y:S01]  /*0130*/  ISETP.GE.OR P1, PT, R7, UR6, P1 ;  /* 0x0000000607007c0c */ /* 0x000fe20008f26670 */
[----:B0-----:R-:W-:-:S06]  /*0140*/  ULEA UR4, UR5, UR4, 0x18 ;  /* 0x0000000405047291 */ /* 0x001fcc000f8ec0ff */
[----:B------:R-:W-:-:S05]  /*0150*/  LEA R0, R4, UR4, 0x2 ;  /* 0x0000000404007c11 */ /* 0x000fca000f8e10ff */
[----:B--2---:R0:W-:Y:S01]  /*0160*/  @!P2 STS [R0+0x4], R3 ;  /* 0x000004030000a388 */ /* 0x0041e20000000800 */
[----:B------:R-:W-:Y:S06]  /*0170*/  BAR.SYNC.DEFER_BLOCKING 0x0 ;  /* 0x0000000000007b1d */ /* 0x000fec0000010000 */
[----:B------:R-:W-:Y:S05]  /*0180*/  @P1 BRA `(.L_x_0) ;  /* 0x0000000000341947 */ /* 0x000fea0003800000 */
[----:B0-----:R-:W0:Y:S01]  /*0190*/  LDC.64 R2, c[0x0][0x380] ;  /* 0x0000e000ff027b82 */ /* 0x001e220000000a00 */
[----:B------:R-:W-:Y:S01]  /*01a0*/  IMAD R9, R6, UR7, R7 ;  /* 0x0000000706097c24 */ /* 0x000fe2000f8e0207 */
[----:B------:R-:W-:Y:S04]  /*01b0*/  LDS R8, [R0+0x8] ;  /* 0x0000080000087984 */ /* 0x000fe80000000800 */
[----:B------:R-:W-:Y:S02]  /*01c0*/  LDS R6, [R0] ;  /* 0x0000000000067984 */ /* 0x000fe40000000800 */
[----:B------:R-:W1:Y:S02]  /*01d0*/  LDC.64 R4, c[0x0][0x388] ;  /* 0x0000e200ff047b82 */ /* 0x000e640000000a00 */
[----:B------:R-:W2:Y:S01]  /*01e0*/  LDS R7, [R0+0x4] ;  /* 0x0000040000077984 */ /* 0x000ea20000000800 */
[----:B0-----:R-:W-:-:S06]  /*01f0*/  IMAD.WIDE R2, R9, 0x4, R2 ;  /* 0x0000000409027825 */ /* 0x001fcc00078e0202 */
[----:B------:R-:W3:Y:S01]  /*0200*/  LDG.E R2, desc[UR8][R2.64] ;  /* 0x0000000802027981 */ /* 0x000ee2000c1e1900 */
[----:B-1----:R-:W-:Y:S01]  /*0210*/  IMAD.WIDE R4, R9, 0x4, R4 ;  /* 0x0000000409047825 */ /* 0x002fe200078e0204 */
[----:B--2---:R-:W-:-:S05]  /*0220*/  FMNMX3 R7, R7, R8, R6, PT ;  /* 0x0000000807077276 */ /* 0x004fca0003800006 */
[----:B---3--:R-:W-:-:S05]  /*0230*/  FADD R7, R2, R7 ;  /* 0x0000000702077221 */ /* 0x008fca0000000000 */
[----:B------:R-:W-:Y:S01]  /*0240*/  STG.E desc[UR8][R4.64], R7 ;  /* 0x0000000704007986 */ /* 0x000fe2000c101908 */
[----:B------:R-:W-:Y:S05]  /*0250*/  EXIT ;  /* 0x000000000000794d */ /* 0x000fea0003800000 */
.L_x_0:
[----:B------:R-:W-:-:S13]  /*0260*/  ISETP.NE.OR P0, PT, R6, RZ, P0 ;  /* 0x000000ff0600720c */ /* 0x000fda0000705670 */
[----:B------:R-:W-:Y:S05]  /*0270*/  @P0 EXIT ;  /* 0x000000000000094d */ /* 0x000fea0003800000 */
[----:B0-----:R-:W0:Y:S08]  /*0280*/  LDC.64 R2, c[0x0][0x380] ;  /* 0x0000e000ff027b82 */ /* 0x001e300000000a00 */
[----:B------:R-:W1:Y:S01]  /*0290*/  LDC.64 R4, c[0x0][0x388] ;  /* 0x0000e200ff047b82 */ /* 0x000e620000000a00 */
[----:B0-----:R-:W-:-:S06]  /*02a0*/  IMAD.WIDE.U32 R2, R7, 0x4, R2 ;  /* 0x0000000407027825 */ /* 0x001fcc00078e0002 */
[----:B------:R-:W2:Y:S01]  /*02b0*/  LDG.E R3, desc[UR8][R2.64] ;  /* 0x0000000802037981 */ /* 0x000ea2000c1e1900 */
[----:B-1----:R-:W-:-:S05]  /*02c0*/  IMAD.WIDE.U32 R4, R7, 0x4, R4 ;  /* 0x0000000407047825 */ /* 0x002fca00078e0004 */
[----:B--2---:R-:W-:Y:S01]  /*02d0*/  STG.E desc[UR8][R4.64], R3 ;  /* 0x0000000304007986 */ /* 0x004fe2000c101908 */
[----:B------:R-:W-:Y:S05]  /*02e0*/  EXIT ;  /* 0x000000000000794d */ /* 0x000fea0003800000 */
.L_x_1:
[----:B------:R-:W-:-:S00]  /*02f0*/  BRA `(.L_x_1) ;  /* 0xfffffffc00fc7947 */ /* 0x000fc0000383ffff */
[----:B------:R-:W-:-:S00]  /*0300*/  NOP ;  /* 0x0000000000007918 */ /* 0x000fc00000000000 */
[----:B------:R-:W-:-:S00]  /*0310*/  NOP ;  /* 0x0000000000007918 */ /* 0x000fc00000000000 */
[----:B------:R-:W-:-:S00]  /*0320*/  NOP ;  /* 0x0000000000007918 */ /* 0x000fc00000000000 */
[----:B------:R-:W-:-:S00]  /*0330*/  NOP ;  /* 0x0000000000007918 */ /* 0x000fc00000000000 */
[----:B------:R-:W-:-:S00]  /*0340*/  NOP ;  /* 0x0000000000007918 */ /* 0x000fc00000000000 */
[----:B------:R-:W-:-:S00]  /*0350*/  NOP ;  /* 0x0000000000007918 */ /* 0x000fc00000000000 */
[----:B------:R-:W-:-:S00]  /*0360*/  NOP ;  /* 0x0000000000007918 */ /* 0x000fc00000000000 */
[----:B------:R-:W-:-:S00]  /*0370*/  NOP ;  /* 0x0000000000007918 */ /* 0x000fc00000000000 */
.L_x_2:


//--------------------- .nv.shared._Z17computeStencilRowPfS_iii --------------------------
	.section	.nv.shared._Z17computeStencilRowPfS_iii,"aw",@nobits
	.sectionflags	@""
	.align	16
	.zero		1024


//--------------------- .nv.shared.reserved.0     --------------------------
	.section	.nv.shared.reserved.0,"aw",@nobits
	.weak		__nv_reservedSMEM_offset_0_alias
	.size		__nv_reservedSMEM_offset_0_alias, 0, 64
	.other		__nv_reservedSMEM_offset_0_alias,@"STO_CUDA_RESERVED_SHARED STV_DEFAULT"
__nv_reservedSMEM_offset_0_alias:
	.zero		0
	.zero		64


//--------------------- .nv.constant0._Z17computeStencilRowPfS_iii --------------------------
	.section	.nv.constant0._Z17computeStencilRowPfS_iii,"a",@progbits
	.sectionflags	@""
	.align	4
.nv.constant0._Z17computeStencilRowPfS_iii:
	.zero		924


//--------------------- SYMBOLS --------------------------

	.type		.nv.reservedSmem.offset0,@object
	.size		.nv.reservedSmem.offset0,0x4
	.type		.nv.reservedSmem.cap,@object
	.size		.nv.reservedSmem.cap,0x4
